//
// Generated by NVIDIA NVVM Compiler
//
// Compiler Build ID: CL-36424714
// Cuda compilation tools, release 13.0, V13.0.88
// Based on NVVM 20.0.0
//

.version 9.0
.target sm_100
.address_size 64

	// .globl	_Z7computeffff
.extern .func  (.param .b32 func_retval0) vprintf
(
	.param .b64 vprintf_param_0,
	.param .b64 vprintf_param_1
)
;
.global .align 1 .b8 $str[7] = {37, 46, 49, 55, 103, 10};

.visible .entry _Z7computeffff(
	.param .f32 _Z7computeffff_param_0,
	.param .f32 _Z7computeffff_param_1,
	.param .f32 _Z7computeffff_param_2,
	.param .f32 _Z7computeffff_param_3
)
{
	.local .align 8 .b8 	__local_depot0[8];
	.reg .b64 	%SP;
	.reg .b64 	%SPL;
	.reg .pred 	%p<2>;
	.reg .b32 	%r<3>;
	.reg .b32 	%f<13>;
	.reg .b64 	%rd<5>;
	.reg .b64 	%fd<2>;

	mov.u64 	%SPL, __local_depot0;
	cvta.local.u64 	%SP, %SPL;
	ld.param.f32 	%f12, [_Z7computeffff_param_0];
	ld.param.f32 	%f6, [_Z7computeffff_param_1];
	ld.param.f32 	%f4, [_Z7computeffff_param_2];
	ld.param.f32 	%f5, [_Z7computeffff_param_3];
	mov.f32 	%f7, 0f79F68CC3;
	sub.f32 	%f8, %f7, %f6;
	add.f32 	%f9, %f8, 0f02835E92;
	setp.neu.f32 	%p1, %f12, %f9;
	@%p1 bra 	$L__BB0_2;
	fma.rn.f32 	%f10, %f4, 0f8000043E, 0f83ED8005;
	add.f32 	%f11, %f12, %f10;
	fma.rn.f32 	%f12, %f5, 0f00000037, %f11;
$L__BB0_2:
	add.u64 	%rd1, %SP, 0;
	add.u64 	%rd2, %SPL, 0;
	cvt.f64.f32 	%fd1, %f12;
	st.local.f64 	[%rd2], %fd1;
	mov.u64 	%rd3, $str;
	cvta.global.u64 	%rd4, %rd3;
	{ // callseq 0, 0
	.param .b64 param0;
	st.param.b64 	[param0], %rd4;
	.param .b64 param1;
	st.param.b64 	[param1], %rd1;
	.param .b32 retval0;
	call.uni (retval0), 
	vprintf, 
	(
	param0, 
	param1
	);
	ld.param.b32 	%r1, [retval0];
	} // callseq 0
	ret;

}


// ===== COMPILED SASS (sm_100) =====

	.target	sm_100

	.elftype	@"ET_EXEC"


//--------------------- .note.nv.tkinfo           --------------------------
	.section	.note.nv.tkinfo,"",@"SHT_NOTE"
	.sectionflags	@"SHF_NOTE_NV_TKINFO"
	.tkinfo
        /*0018*/ 	.word	0x00000002
        /*0030*/ 	.string	""
        /*0030*/ 	.string	"ptxas"
        /*0030*/ 	.string	"Cuda compilation tools, release 13.0, V13.0.88"
        /*0030*/ 	.string	"Build cuda_13.0.r13.0/compiler.36424714_0"
        /*0030*/ 	.string	"-arch sm_100 -m 64 "



//--------------------- .note.nv.cuinfo           --------------------------
	.section	.note.nv.cuinfo,"",@"SHT_NOTE"
	.sectionflags	@"SHF_NOTE_NV_CUINFO"
        /*0018*/ 	.short	0x0002
        /*001a*/ 	.short	0x0064
        /*001c*/ 	.short	0x0082
	.zero		2


//--------------------- .nv.info                  --------------------------
	.section	.nv.info,"",@"SHT_CUDA_INFO"
	.align	4


	//----- nvinfo : EIATTR_REGCOUNT
	.align		4
        /*0000*/ 	.byte	0x04, 0x2f
        /*0002*/ 	.short	(.L_2 - .L_1)
	.align		4
.L_1:
        /*0004*/ 	.word	index@(_Z7computeffff)
        /*0008*/ 	.word	0x00000018


	//----- nvinfo : EIATTR_FRAME_SIZE
	.align		4
.L_2:
        /*000c*/ 	.byte	0x04, 0x11
        /*000e*/ 	.short	(.L_4 - .L_3)
	.align		4
.L_3:
        /*0010*/ 	.word	index@(_Z7computeffff)
        /*0014*/ 	.word	0x00000008


	//----- nvinfo : EIATTR_MIN_STACK_SIZE
	.align		4
.L_4:
        /*0018*/ 	.byte	0x04, 0x12
        /*001a*/ 	.short	(.L_6 - .L_5)
	.align		4
.L_5:
        /*001c*/ 	.word	index@(_Z7computeffff)
        /*0020*/ 	.word	0x00000008
.L_6:


//--------------------- .nv.compat                --------------------------
	.section	.nv.compat,"",@"SHT_CUDA_COMPAT_INFO"
	.align	4
        /*0000*/ 	.byte	0x02, 0x09, 0x00, 0x00, 0x02, 0x02, 0x01, 0x00, 0x02, 0x05, 0x05, 0x00, 0x03, 0x07, 0x01, 0x01
        /*0010*/ 	.byte	0x02, 0x03, 0x00, 0x00, 0x02, 0x06, 0x01, 0x00, 0x04, 0x0b, 0x08, 0x00, 0x09, 0x00, 0x00, 0x00
        /*0020*/ 	.byte	0x00, 0x00, 0x00, 0x00


//--------------------- .nv.info._Z7computeffff   --------------------------
	.section	.nv.info._Z7computeffff,"",@"SHT_CUDA_INFO"
	.sectionflags	@""
	.align	4


	//----- nvinfo : EIATTR_CUDA_API_VERSION
	.align		4
        /*0000*/ 	.byte	0x04, 0x37
        /*0002*/ 	.short	(.L_8 - .L_7)
.L_7:
        /*0004*/ 	.word	0x00000082


	//----- nvinfo : EIATTR_KPARAM_INFO
	.align		4
.L_8:
        /*0008*/ 	.byte	0x04, 0x17
        /*000a*/ 	.short	(.L_10 - .L_9)
.L_9:
        /*000c*/ 	.word	0x00000000
        /*0010*/ 	.short	0x0003
        /*0012*/ 	.short	0x000c
        /*0014*/ 	.byte	0x00, 0xf0, 0x11, 0x00


	//----- nvinfo : EIATTR_KPARAM_INFO
	.align		4
.L_10:
        /*0018*/ 	.byte	0x04, 0x17
        /*001a*/ 	.short	(.L_12 - .L_11)
.L_11:
        /*001c*/ 	.word	0x00000000
        /*0020*/ 	.short	0x0002
        /*0022*/ 	.short	0x0008
        /*0024*/ 	.byte	0x00, 0xf0, 0x11, 0x00


	//----- nvinfo : EIATTR_KPARAM_INFO
	.align		4
.L_12:
        /*0028*/ 	.byte	0x04, 0x17
        /*002a*/ 	.short	(.L_14 - .L_13)
.L_13:
        /*002c*/ 	.word	0x00000000
        /*0030*/ 	.short	0x0001
        /*0032*/ 	.short	0x0004
        /*0034*/ 	.byte	0x00, 0xf0, 0x11, 0x00


	//----- nvinfo : EIATTR_KPARAM_INFO
	.align		4
.L_14:
        /*0038*/ 	.byte	0x04, 0x17
        /*003a*/ 	.short	(.L_16 - .L_15)
.L_15:
        /*003c*/ 	.word	0x00000000
        /*0040*/ 	.short	0x0000
        /*0042*/ 	.short	0x0000
        /*0044*/ 	.byte	0x00, 0xf0, 0x11, 0x00


	//----- nvinfo : EIATTR_SPARSE_MMA_MASK
	.align		4
.L_16:
        /*0048*/ 	.byte	0x03, 0x50
        /*004a*/ 	.short	0x0000


	//----- nvinfo : EIATTR_MAXREG_COUNT
	.align		4
        /*004c*/ 	.byte	0x03, 0x1b
        /*004e*/ 	.short	0x00ff


	//----- nvinfo : EIATTR_EXTERNS
	.align		4
        /*0050*/ 	.byte	0x04, 0x0f
        /*0052*/ 	.short	(.L_18 - .L_17)


	//   ....[0]....
	.align		4
.L_17:
        /*0054*/ 	.word	index@(vprintf)


	//----- nvinfo : EIATTR_MERCURY_ISA_VERSION
	.align		4
.L_18:
        /*0058*/ 	.byte	0x03, 0x5f
        /*005a*/ 	.short	0x0101


	//----- nvinfo : EIATTR_VRC_CTA_INIT_COUNT
	.align		4
        /*005c*/ 	.byte	0x02, 0x4a
	.zero		1
	.zero		1


	//----- nvinfo : EIATTR_SYSCALL_OFFSETS
	.align		4
        /*0060*/ 	.byte	0x04, 0x46
        /*0062*/ 	.short	(.L_20 - .L_19)


	//   ....[0]....
.L_19:
        /*0064*/ 	.word	0x00000180


	//----- nvinfo : EIATTR_EXIT_INSTR_OFFSETS
	.align		4
.L_20:
        /*0068*/ 	.byte	0x04, 0x1c
        /*006a*/ 	.short	(.L_22 - .L_21)


	//   ....[0]....
.L_21:
        /*006c*/ 	.word	0x00000190


	//----- nvinfo : EIATTR_CBANK_PARAM_SIZE
	.align		4
.L_22:
        /*0070*/ 	.byte	0x03, 0x19
        /*0072*/ 	.short	0x0010


	//----- nvinfo : EIATTR_PARAM_CBANK
	.align		4
        /*0074*/ 	.byte	0x04, 0x0a
        /*0076*/ 	.short	(.L_24 - .L_23)
	.align		4
.L_23:
        /*0078*/ 	.word	index@(.nv.constant0._Z7computeffff)
        /*007c*/ 	.short	0x0380
        /*007e*/ 	.short	0x0010


	//----- nvinfo : EIATTR_SW_WAR
	.align		4
.L_24:
        /*0080*/ 	.byte	0x04, 0x36
        /*0082*/ 	.short	(.L_26 - .L_25)
.L_25:
        /*0084*/ 	.word	0x00000008
.L_26:


//--------------------- .nv.callgraph             --------------------------
	.section	.nv.callgraph,"",@"SHT_CUDA_CALLGRAPH"
	.align	4
	.sectionentsize	8
	.align		4
        /*0000*/ 	.word	0x00000000
	.align		4
        /*0004*/ 	.word	0xffffffff
	.align		4
        /*0008*/ 	.word	index@(_Z7computeffff)
	.align		4
        /*000c*/ 	.word	index@(vprintf)
	.align		4
        /*0010*/ 	.word	0x00000000
	.align		4
        /*0014*/ 	.word	0xfffffffe
	.align		4
        /*0018*/ 	.word	0x00000000
	.align		4
        /*001c*/ 	.word	0xfffffffd
	.align		4
        /*0020*/ 	.word	0x00000000
	.align		4
        /*0024*/ 	.word	0xfffffffc


//--------------------- .nv.constant4             --------------------------
	.section	.nv.constant4,"a",@progbits
	.align	8
	.align		8
.nv.constant4:
        /*0000*/ 	.dword	vprintf
	.align		8
        /*0008*/ 	.dword	$str


//--------------------- .text._Z7computeffff      --------------------------
	.section	.text._Z7computeffff,"ax",@progbits
	.align	128
        .global         _Z7computeffff
        .type           _Z7computeffff,@function
        .size           _Z7computeffff,(.L_x_2 - _Z7computeffff)
        .other          _Z7computeffff,@"STO_CUDA_ENTRY STV_DEFAULT"
_Z7computeffff:
.text._Z7computeffff:
[----:B------:R-:W0:Y:S08]  /*0000*/  LDC R1, c[0x0][0x37c] ;  /* 0x0000df00ff017b82 */ /* 0x000e300000000800 */
[----:B------:R-:W1:Y:S01]  /*0010*/  LDC.64 R2, c[0x0][0x380] ;  /* 0x0000e000ff027b82 */ /* 0x000e620000000a00 */
[----:B------:R-:W-:Y:S01]  /*0020*/  MOV R8, 0x0 ;  /* 0x0000000000087802 */ /* 0x000fe20000000f00 */
[----:B------:R-:W2:Y:S01]  /*0030*/  LDCU UR4, c[0x0][0x2f8] ;  /* 0x00005f00ff0477ac */ /* 0x000ea20008000800 */
[----:B0-----:R-:W-:Y:S01]  /*0040*/  IADD3 R1, PT, PT, R1, -0x8, RZ ;  /* 0xfffffff801017810 */ /* 0x001fe20007ffe0ff */
[----:B------:R-:W0:Y:S04]  /*0050*/  LDCU.64 UR6, c[0x4][0x8] ;  /* 0x01000100ff0677ac */ /* 0x000e280008000a00 */
[----:B------:R-:W3:Y:S01]  /*0060*/  LDC.64 R8, c[0x4][R8] ;  /* 0x0100000008087b82 */ /* 0x000ee20000000a00 */
[----:B------:R-:W4:Y:S01]  /*0070*/  LDCU UR5, c[0x0][0x2fc] ;  /* 0x00005f80ff0577ac */ /* 0x000f220008000800 */
[----:B-1----:R-:W-:-:S04]  /*0080*/  FADD R0, -R3, 1.60020001754471139003e+35 ;  /* 0x79f68cc303007421 */ /* 0x002fc80000000100 */
[----:B------:R-:W-:Y:S02]  /*0090*/  FADD R3, R0, 1.9303000692029044057e-37 ;  /* 0x02835e9200037421 */ /* 0x000fe40000000000 */
[----:B------:R-:W1:Y:S03]  /*00a0*/  LDC R0, c[0x0][0x380] ;  /* 0x0000e000ff007b82 */ /* 0x000e660000000800 */
[----:B------:R-:W-:-:S13]  /*00b0*/  FSETP.NEU.AND P0, PT, R3, R2, PT ;  /* 0x000000020300720b */ /* 0x000fda0003f0d000 */
[----:B------:R-:W5:Y:S01]  /*00c0*/  @!P0 LDC.64 R4, c[0x0][0x388] ;  /* 0x0000e200ff048b82 */ /* 0x000f620000000a00 */
[----:B------:R-:W-:-:S05]  /*00d0*/  @!P0 MOV R3, 0x43e ;  /* 0x0000043e00038802 */ /* 0x000fca0000000f00 */
[----:B-----5:R-:W-:Y:S01]  /*00e0*/  @!P0 FFMA R3, R4, -R3, -1.3958999900169749997e-36 ;  /* 0x83ed800504038423 */ /* 0x020fe20000000803 */
[----:B0-----:R-:W-:-:S03]  /*00f0*/  IMAD.U32 R4, RZ, RZ, UR6 ;  /* 0x00000006ff047e24 */ /* 0x001fc6000f8e00ff */
[----:B------:R-:W-:-:S04]  /*0100*/  @!P0 FADD R2, R3, R2 ;  /* 0x0000000203028221 */ /* 0x000fc80000000000 */
[----:B-1----:R-:W-:Y:S01]  /*0110*/  @!P0 FFMA R0, R5, 7.7071415537864938901e-44, R2 ;  /* 0x0000003705008823 */ /* 0x002fe20000000002 */
[----:B--2---:R-:W-:Y:S02]  /*0120*/  IADD3 R6, P0, PT, R1, UR4, RZ ;  /* 0x0000000401067c10 */ /* 0x004fe4000ff1e0ff */
[----:B------:R-:W-:Y:S01]  /*0130*/  MOV R5, UR7 ;  /* 0x0000000700057c02 */ /* 0x000fe20008000f00 */
[----:B------:R-:W0:Y:S02]  /*0140*/  F2F.F64.F32 R2, R0 ;  /* 0x0000000000027310 */ /* 0x000e240000201800 */
[----:B----4-:R-:W-:Y:S01]  /*0150*/  IMAD.X R7, RZ, RZ, UR5, P0 ;  /* 0x00000005ff077e24 */ /* 0x010fe200080e06ff */
[----:B0--3--:R0:W-:Y:S07]  /*0160*/  STL.64 [R1], R2 ;  /* 0x0000000201007387 */ /* 0x0091ee0000100a00 */
[----:B------:R-:W-:-:S07]  /*0170*/  LEPC R20, `(.L_x_0) ;  /* 0x000000001014794e */ /* 0x000fce0000000000 */
[----:B0-----:R-:W-:Y:S05]  /*0180*/  CALL.ABS.NOINC R8 ;  /* 0x0000000008007343 */ /* 0x001fea0003c00000 */
.L_x_0:
[----:B------:R-:W-:Y:S05]  /*0190*/  EXIT ;  /* 0x000000000000794d */ /* 0x000fea0003800000 */
.L_x_1:
[----:B------:R-:W-:-:S00]  /*01a0*/  BRA `(.L_x_1) ;  /* 0xfffffffc00fc7947 */ /* 0x000fc0000383ffff */
[----:B------:R-:W-:-:S00]  /*01b0*/  NOP ;  /* 0x0000000000007918 */ /* 0x000fc00000000000 */
        /* <DEDUP_REMOVED lines=12> */
.L_x_2:


//--------------------- .nv.global.init           --------------------------
	.section	.nv.global.init,"aw",@progbits
.nv.global.init:
	.type		$str,@object
	.size		$str,(.L_0 - $str)
$str:
        /*0000*/ 	.byte	0x25, 0x2e, 0x31, 0x37, 0x67, 0x0a, 0x00
.L_0:


//--------------------- .nv.shared.reserved.0     --------------------------
	.section	.nv.shared.reserved.0,"aw",@nobits
	.weak		__nv_reservedSMEM_offset_0_alias
	.size		__nv_reservedSMEM_offset_0_alias, 0, 64
	.other		__nv_reservedSMEM_offset_0_alias,@"STO_CUDA_RESERVED_SHARED STV_DEFAULT"
__nv_reservedSMEM_offset_0_alias:
	.zero		0
	.zero		64


//--------------------- .nv.constant0._Z7computeffff --------------------------
	.section	.nv.constant0._Z7computeffff,"a",@progbits
	.sectionflags	@""
	.align	4
.nv.constant0._Z7computeffff:
	.zero		912


//--------------------- SYMBOLS --------------------------

	.type		.nv.reservedSmem.offset0,@object
	.size		.nv.reservedSmem.offset0,0x4
	.type		vprintf,@function
